//
// Generated by NVIDIA NVVM Compiler
//
// Compiler Build ID: CL-36424714
// Cuda compilation tools, release 13.0, V13.0.88
// Based on NVVM 20.0.0
//

.version 9.0
.target sm_100
.address_size 64

	// .globl	_Z6cal_piPdidii

.visible .entry _Z6cal_piPdidii(
	.param .u64 .ptr .align 1 _Z6cal_piPdidii_param_0,
	.param .u32 _Z6cal_piPdidii_param_1,
	.param .f64 _Z6cal_piPdidii_param_2,
	.param .u32 _Z6cal_piPdidii_param_3,
	.param .u32 _Z6cal_piPdidii_param_4
)
{
	.reg .pred 	%p<7>;
	.reg .b32 	%r<34>;
	.reg .b64 	%rd<5>;
	.reg .b64 	%fd<41>;

	ld.param.u64 	%rd2, [_Z6cal_piPdidii_param_0];
	ld.param.u32 	%r12, [_Z6cal_piPdidii_param_1];
	ld.param.f64 	%fd9, [_Z6cal_piPdidii_param_2];
	ld.param.u32 	%r13, [_Z6cal_piPdidii_param_3];
	ld.param.u32 	%r14, [_Z6cal_piPdidii_param_4];
	mov.u32 	%r15, %ctaid.x;
	mov.u32 	%r16, %ntid.x;
	mov.u32 	%r17, %tid.x;
	mad.lo.s32 	%r32, %r15, %r16, %r17;
	setp.ge.s32 	%p1, %r32, %r12;
	@%p1 bra 	$L__BB0_7;
	cvta.to.global.u64 	%rd3, %rd2;
	mul.wide.s32 	%rd4, %r32, 8;
	add.s64 	%rd1, %rd3, %rd4;
	mul.lo.s32 	%r2, %r14, %r13;
	ld.global.f64 	%fd40, [%rd1];
	add.s32 	%r18, %r32, %r2;
	max.s32 	%r19, %r12, %r18;
	setp.lt.s32 	%p2, %r18, %r12;
	selp.u32 	%r20, 1, 0, %p2;
	add.s32 	%r21, %r18, %r20;
	sub.s32 	%r22, %r19, %r21;
	div.u32 	%r23, %r22, %r2;
	add.s32 	%r3, %r23, %r20;
	and.b32  	%r24, %r3, 3;
	setp.eq.s32 	%p3, %r24, 3;
	@%p3 bra 	$L__BB0_4;
	add.s32 	%r25, %r3, 1;
	and.b32  	%r26, %r25, 3;
	neg.s32 	%r30, %r26;
$L__BB0_3:
	.pragma "nounroll";
	cvt.rn.f64.s32 	%fd11, %r32;
	mul.f64 	%fd12, %fd9, %fd11;
	fma.rn.f64 	%fd13, %fd12, %fd12, 0d3FF0000000000000;
	mov.f64 	%fd14, 0d4010000000000000;
	div.rn.f64 	%fd15, %fd14, %fd13;
	add.f64 	%fd40, %fd15, %fd40;
	add.s32 	%r32, %r32, %r2;
	add.s32 	%r30, %r30, 1;
	setp.ne.s32 	%p4, %r30, 0;
	@%p4 bra 	$L__BB0_3;
$L__BB0_4:
	setp.lt.u32 	%p5, %r3, 3;
	@%p5 bra 	$L__BB0_6;
$L__BB0_5:
	cvt.rn.f64.s32 	%fd16, %r32;
	mul.f64 	%fd17, %fd9, %fd16;
	fma.rn.f64 	%fd18, %fd17, %fd17, 0d3FF0000000000000;
	mov.f64 	%fd19, 0d4010000000000000;
	div.rn.f64 	%fd20, %fd19, %fd18;
	add.f64 	%fd21, %fd20, %fd40;
	add.s32 	%r27, %r32, %r2;
	cvt.rn.f64.s32 	%fd22, %r27;
	mul.f64 	%fd23, %fd9, %fd22;
	fma.rn.f64 	%fd24, %fd23, %fd23, 0d3FF0000000000000;
	div.rn.f64 	%fd25, %fd19, %fd24;
	add.f64 	%fd26, %fd25, %fd21;
	add.s32 	%r28, %r27, %r2;
	cvt.rn.f64.s32 	%fd27, %r28;
	mul.f64 	%fd28, %fd9, %fd27;
	fma.rn.f64 	%fd29, %fd28, %fd28, 0d3FF0000000000000;
	div.rn.f64 	%fd30, %fd19, %fd29;
	add.f64 	%fd31, %fd30, %fd26;
	add.s32 	%r29, %r28, %r2;
	cvt.rn.f64.s32 	%fd32, %r29;
	mul.f64 	%fd33, %fd9, %fd32;
	fma.rn.f64 	%fd34, %fd33, %fd33, 0d3FF0000000000000;
	div.rn.f64 	%fd35, %fd19, %fd34;
	add.f64 	%fd40, %fd35, %fd31;
	add.s32 	%r32, %r29, %r2;
	setp.lt.s32 	%p6, %r32, %r12;
	@%p6 bra 	$L__BB0_5;
$L__BB0_6:
	st.global.f64 	[%rd1], %fd40;
$L__BB0_7:
	ret;

}


// ===== COMPILED SASS (sm_100) =====

	.target	sm_100

	.elftype	@"ET_EXEC"


//--------------------- .note.nv.tkinfo           --------------------------
	.section	.note.nv.tkinfo,"",@"SHT_NOTE"
	.sectionflags	@"SHF_NOTE_NV_TKINFO"
	.tkinfo
        /*0018*/ 	.word	0x00000002
        /*0030*/ 	.string	""
        /*0030*/ 	.string	"ptxas"
        /*0030*/ 	.string	"Cuda compilation tools, release 13.0, V13.0.88"
        /*0030*/ 	.string	"Build cuda_13.0.r13.0/compiler.36424714_0"
        /*0030*/ 	.string	"-arch sm_100 -m 64 "



//--------------------- .note.nv.cuinfo           --------------------------
	.section	.note.nv.cuinfo,"",@"SHT_NOTE"
	.sectionflags	@"SHF_NOTE_NV_CUINFO"
        /*0018*/ 	.short	0x0002
        /*001a*/ 	.short	0x0064
        /*001c*/ 	.short	0x0082
	.zero		2


//--------------------- .nv.info                  --------------------------
	.section	.nv.info,"",@"SHT_CUDA_INFO"
	.align	4


	//----- nvinfo : EIATTR_REGCOUNT
	.align		4
        /*0000*/ 	.byte	0x04, 0x2f
        /*0002*/ 	.short	(.L_1 - .L_0)
	.align		4
.L_0:
        /*0004*/ 	.word	index@(_Z6cal_piPdidii)
        /*0008*/ 	.word	0x0000001e


	//----- nvinfo : EIATTR_FRAME_SIZE
	.align		4
.L_1:
        /*000c*/ 	.byte	0x04, 0x11
        /*000e*/ 	.short	(.L_3 - .L_2)
	.align		4
.L_2:
        /*0010*/ 	.word	index@($__internal_0_$__cuda_sm20_div_rn_f64_full)
        /*0014*/ 	.word	0x00000000


	//----- nvinfo : EIATTR_FRAME_SIZE
	.align		4
.L_3:
        /*0018*/ 	.byte	0x04, 0x11
        /*001a*/ 	.short	(.L_5 - .L_4)
	.align		4
.L_4:
        /*001c*/ 	.word	index@(_Z6cal_piPdidii)
        /*0020*/ 	.word	0x00000000


	//----- nvinfo : EIATTR_MIN_STACK_SIZE
	.align		4
.L_5:
        /*0024*/ 	.byte	0x04, 0x12
        /*0026*/ 	.short	(.L_7 - .L_6)
	.align		4
.L_6:
        /*0028*/ 	.word	index@(_Z6cal_piPdidii)
        /*002c*/ 	.word	0x00000000
.L_7:


//--------------------- .nv.compat                --------------------------
	.section	.nv.compat,"",@"SHT_CUDA_COMPAT_INFO"
	.align	4
        /*0000*/ 	.byte	0x02, 0x09, 0x00, 0x00, 0x02, 0x02, 0x01, 0x00, 0x02, 0x05, 0x05, 0x00, 0x03, 0x07, 0x01, 0x01
        /*0010*/ 	.byte	0x02, 0x03, 0x00, 0x00, 0x02, 0x06, 0x01, 0x00, 0x04, 0x0b, 0x08, 0x00, 0x01, 0x00, 0x00, 0x00
        /*0020*/ 	.byte	0x00, 0x00, 0x00, 0x00


//--------------------- .nv.info._Z6cal_piPdidii  --------------------------
	.section	.nv.info._Z6cal_piPdidii,"",@"SHT_CUDA_INFO"
	.sectionflags	@""
	.align	4


	//----- nvinfo : EIATTR_CUDA_API_VERSION
	.align		4
        /*0000*/ 	.byte	0x04, 0x37
        /*0002*/ 	.short	(.L_9 - .L_8)
.L_8:
        /*0004*/ 	.word	0x00000082


	//----- nvinfo : EIATTR_KPARAM_INFO
	.align		4
.L_9:
        /*0008*/ 	.byte	0x04, 0x17
        /*000a*/ 	.short	(.L_11 - .L_10)
.L_10:
        /*000c*/ 	.word	0x00000000
        /*0010*/ 	.short	0x0004
        /*0012*/ 	.short	0x001c
        /*0014*/ 	.byte	0x00, 0xf0, 0x11, 0x00


	//----- nvinfo : EIATTR_KPARAM_INFO
	.align		4
.L_11:
        /*0018*/ 	.byte	0x04, 0x17
        /*001a*/ 	.short	(.L_13 - .L_12)
.L_12:
        /*001c*/ 	.word	0x00000000
        /*0020*/ 	.short	0x0003
        /*0022*/ 	.short	0x0018
        /*0024*/ 	.byte	0x00, 0xf0, 0x11, 0x00


	//----- nvinfo : EIATTR_KPARAM_INFO
	.align		4
.L_13:
        /*0028*/ 	.byte	0x04, 0x17
        /*002a*/ 	.short	(.L_15 - .L_14)
.L_14:
        /*002c*/ 	.word	0x00000000
        /*0030*/ 	.short	0x0002
        /*0032*/ 	.short	0x0010
        /*0034*/ 	.byte	0x00, 0xf0, 0x21, 0x00


	//----- nvinfo : EIATTR_KPARAM_INFO
	.align		4
.L_15:
        /*0038*/ 	.byte	0x04, 0x17
        /*003a*/ 	.short	(.L_17 - .L_16)
.L_16:
        /*003c*/ 	.word	0x00000000
        /*0040*/ 	.short	0x0001
        /*0042*/ 	.short	0x0008
        /*0044*/ 	.byte	0x00, 0xf0, 0x11, 0x00


	//----- nvinfo : EIATTR_KPARAM_INFO
	.align		4
.L_17:
        /*0048*/ 	.byte	0x04, 0x17
        /*004a*/ 	.short	(.L_19 - .L_18)
.L_18:
        /*004c*/ 	.word	0x00000000
        /*0050*/ 	.short	0x0000
        /*0052*/ 	.short	0x0000
        /*0054*/ 	.byte	0x00, 0xf5, 0x21, 0x00


	//----- nvinfo : EIATTR_SPARSE_MMA_MASK
	.align		4
.L_19:
        /*0058*/ 	.byte	0x03, 0x50
        /*005a*/ 	.short	0x0000


	//----- nvinfo : EIATTR_MAXREG_COUNT
	.align		4
        /*005c*/ 	.byte	0x03, 0x1b
        /*005e*/ 	.short	0x00ff


	//----- nvinfo : EIATTR_MERCURY_ISA_VERSION
	.align		4
        /*0060*/ 	.byte	0x03, 0x5f
        /*0062*/ 	.short	0x0101


	//----- nvinfo : EIATTR_VRC_CTA_INIT_COUNT
	.align		4
        /*0064*/ 	.byte	0x02, 0x4a
	.zero		1
	.zero		1


	//----- nvinfo : EIATTR_EXIT_INSTR_OFFSETS
	.align		4
        /*0068*/ 	.byte	0x04, 0x1c
        /*006a*/ 	.short	(.L_21 - .L_20)


	//   ....[0]....
.L_20:
        /*006c*/ 	.word	0x00000070


	//   ....[1]....
        /*0070*/ 	.word	0x00000b10


	//----- nvinfo : EIATTR_CRS_STACK_SIZE
	.align		4
.L_21:
        /*0074*/ 	.byte	0x04, 0x1e
        /*0076*/ 	.short	(.L_23 - .L_22)
.L_22:
        /*0078*/ 	.word	0x00000000


	//----- nvinfo : EIATTR_CBANK_PARAM_SIZE
	.align		4
.L_23:
        /*007c*/ 	.byte	0x03, 0x19
        /*007e*/ 	.short	0x0020


	//----- nvinfo : EIATTR_PARAM_CBANK
	.align		4
        /*0080*/ 	.byte	0x04, 0x0a
        /*0082*/ 	.short	(.L_25 - .L_24)
	.align		4
.L_24:
        /*0084*/ 	.word	index@(.nv.constant0._Z6cal_piPdidii)
        /*0088*/ 	.short	0x0380
        /*008a*/ 	.short	0x0020


	//----- nvinfo : EIATTR_SW_WAR
	.align		4
.L_25:
        /*008c*/ 	.byte	0x04, 0x36
        /*008e*/ 	.short	(.L_27 - .L_26)
.L_26:
        /*0090*/ 	.word	0x00000008
.L_27:


//--------------------- .nv.callgraph             --------------------------
	.section	.nv.callgraph,"",@"SHT_CUDA_CALLGRAPH"
	.align	4
	.sectionentsize	8
	.align		4
        /*0000*/ 	.word	0x00000000
	.align		4
        /*0004*/ 	.word	0xffffffff
	.align		4
        /*0008*/ 	.word	0x00000000
	.align		4
        /*000c*/ 	.word	0xfffffffe
	.align		4
        /*0010*/ 	.word	0x00000000
	.align		4
        /*0014*/ 	.word	0xfffffffd
	.align		4
        /*0018*/ 	.word	0x00000000
	.align		4
        /*001c*/ 	.word	0xfffffffc


//--------------------- .text._Z6cal_piPdidii     --------------------------
	.section	.text._Z6cal_piPdidii,"ax",@progbits
	.align	128
        .global         _Z6cal_piPdidii
        .type           _Z6cal_piPdidii,@function
        .size           _Z6cal_piPdidii,(.L_x_23 - _Z6cal_piPdidii)
        .other          _Z6cal_piPdidii,@"STO_CUDA_ENTRY STV_DEFAULT"
_Z6cal_piPdidii:
.text._Z6cal_piPdidii:
[----:B------:R-:W-:Y:S01]  /*0000*/  LDC R1, c[0x0][0x37c] ;  /* 0x0000df00ff017b82 */ /* 0x000fe20000000800 */
[----:B------:R-:W0:Y:S07]  /*0010*/  S2R R0, SR_TID.X ;  /* 0x0000000000007919 */ /* 0x000e2e0000002100 */
[----:B------:R-:W0:Y:S01]  /*0020*/  S2UR UR4, SR_CTAID.X ;  /* 0x00000000000479c3 */ /* 0x000e220000002500 */
[----:B------:R-:W1:Y:S07]  /*0030*/  LDCU UR8, c[0x0][0x388] ;  /* 0x00007100ff0877ac */ /* 0x000e6e0008000800 */
[----:B------:R-:W0:Y:S02]  /*0040*/  LDC R25, c[0x0][0x360] ;  /* 0x0000d800ff197b82 */ /* 0x000e240000000800 */
[----:B0-----:R-:W-:-:S05]  /*0050*/  IMAD R25, R25, UR4, R0 ;  /* 0x0000000419197c24 */ /* 0x001fca000f8e0200 */
[----:B-1----:R-:W-:-:S13]  /*0060*/  ISETP.GE.AND P0, PT, R25, UR8, PT ;  /* 0x0000000819007c0c */ /* 0x002fda000bf06270 */
[----:B------:R-:W-:Y:S05]  /*0070*/  @P0 EXIT ;  /* 0x000000000000094d */ /* 0x000fea0003800000 */
[----:B------:R-:W0:Y:S01]  /*0080*/  LDC.64 R6, c[0x0][0x380] ;  /* 0x0000e000ff067b82 */ /* 0x000e220000000a00 */
[----:B------:R-:W1:Y:S01]  /*0090*/  LDCU.64 UR6, c[0x0][0x358] ;  /* 0x00006b00ff0677ac */ /* 0x000e620008000a00 */
[----:B------:R-:W2:Y:S01]  /*00a0*/  LDCU.64 UR4, c[0x0][0x398] ;  /* 0x00007300ff0477ac */ /* 0x000ea20008000a00 */
[----:B------:R-:W3:Y:S01]  /*00b0*/  LDCU.64 UR10, c[0x0][0x390] ;  /* 0x00007200ff0a77ac */ /* 0x000ee20008000a00 */
[----:B0-----:R-:W-:-:S05]  /*00c0*/  IMAD.WIDE R6, R25, 0x8, R6 ;  /* 0x0000000819067825 */ /* 0x001fca00078e0206 */
[----:B-1----:R0:W5:Y:S01]  /*00d0*/  LDG.E.64 R22, desc[UR6][R6.64] ;  /* 0x0000000606167981 */ /* 0x002162000c1e1b00 */
[----:B--2---:R-:W-:Y:S01]  /*00e0*/  UIMAD UR5, UR5, UR4, URZ ;  /* 0x00000004050572a4 */ /* 0x004fe2000f8e02ff */
[----:B------:R-:W-:Y:S02]  /*00f0*/  BSSY.RECONVERGENT B0, `(.L_x_0) ;  /* 0x000003c000007945 */ /* 0x000fe40003800200 */
[----:B------:R-:W-:-:S03]  /*0100*/  UMOV UR4, URZ ;  /* 0x000000ff00047c82 */ /* 0x000fc60008000000 */
[----:B------:R-:W-:Y:S01]  /*0110*/  VIADD R0, R25, UR5 ;  /* 0x0000000519007c36 */ /* 0x000fe20008000000 */
[----:B------:R-:W-:Y:S01]  /*0120*/  ISETP.NE.U32.AND P2, PT, RZ, UR5, PT ;  /* 0x00000005ff007c0c */ /* 0x000fe2000bf45070 */
[----:B------:R-:W-:Y:S01]  /*0130*/  IMAD R9, RZ, RZ, -UR5 ;  /* 0x80000005ff097e24 */ /* 0x000fe2000f8e02ff */
[----:B------:R-:W1:Y:S02]  /*0140*/  I2F.U32.RP R4, UR5 ;  /* 0x0000000500047d06 */ /* 0x000e640008209000 */
[C---:B------:R-:W-:Y:S02]  /*0150*/  ISETP.GE.AND P0, PT, R0.reuse, UR8, PT ;  /* 0x0000000800007c0c */ /* 0x040fe4000bf06270 */
[----:B------:R-:W-:Y:S01]  /*0160*/  VIMNMX R5, PT, PT, R0, UR8, !PT ;  /* 0x0000000800057c48 */ /* 0x000fe2000ffe0100 */
[----:B------:R-:W-:Y:S01]  /*0170*/  UMOV UR8, 0x40100000 ;  /* 0x4010000000087882 */ /* 0x000fe20000000000 */
[----:B------:R-:W-:-:S04]  /*0180*/  SEL R26, RZ, 0x1, P0 ;  /* 0x00000001ff1a7807 */ /* 0x000fc80000000000 */
[----:B------:R-:W-:Y:S01]  /*0190*/  IADD3 R5, PT, PT, R5, -R0, -R26 ;  /* 0x8000000005057210 */ /* 0x000fe20007ffe81a */
[----:B-1----:R-:W1:Y:S02]  /*01a0*/  MUFU.RCP R4, R4 ;  /* 0x0000000400047308 */ /* 0x002e640000001000 */
[----:B-1----:R-:W-:-:S06]  /*01b0*/  VIADD R2, R4, 0xffffffe ;  /* 0x0ffffffe04027836 */ /* 0x002fcc0000000000 */
[----:B------:R1:W2:Y:S02]  /*01c0*/  F2I.FTZ.U32.TRUNC.NTZ R3, R2 ;  /* 0x0000000200037305 */ /* 0x0002a4000021f000 */
[----:B-1----:R-:W-:Y:S02]  /*01d0*/  IMAD.MOV.U32 R2, RZ, RZ, RZ ;  /* 0x000000ffff027224 */ /* 0x002fe400078e00ff */
[----:B--2---:R-:W-:-:S04]  /*01e0*/  IMAD R9, R9, R3, RZ ;  /* 0x0000000309097224 */ /* 0x004fc800078e02ff */
[----:B------:R-:W-:-:S06]  /*01f0*/  IMAD.HI.U32 R4, R3, R9, R2 ;  /* 0x0000000903047227 */ /* 0x000fcc00078e0002 */
[----:B------:R-:W-:-:S04]  /*0200*/  IMAD.HI.U32 R3, R4, R5, RZ ;  /* 0x0000000504037227 */ /* 0x000fc800078e00ff */
[----:B------:R-:W-:-:S04]  /*0210*/  IMAD.MOV R0, RZ, RZ, -R3 ;  /* 0x000000ffff007224 */ /* 0x000fc800078e0a03 */
[----:B------:R-:W-:-:S05]  /*0220*/  IMAD R5, R0, UR5, R5 ;  /* 0x0000000500057c24 */ /* 0x000fca000f8e0205 */
[----:B------:R-:W-:-:S13]  /*0230*/  ISETP.GE.U32.AND P0, PT, R5, UR5, PT ;  /* 0x0000000505007c0c */ /* 0x000fda000bf06070 */
[----:B------:R-:W-:Y:S02]  /*0240*/  @P0 VIADD R5, R5, -UR5 ;  /* 0x8000000505050c36 */ /* 0x000fe40008000000 */
[----:B------:R-:W-:-:S03]  /*0250*/  @P0 VIADD R3, R3, 0x1 ;  /* 0x0000000103030836 */ /* 0x000fc60000000000 */
[----:B------:R-:W-:-:S13]  /*0260*/  ISETP.GE.U32.AND P1, PT, R5, UR5, PT ;  /* 0x0000000505007c0c */ /* 0x000fda000bf26070 */
[----:B------:R-:W-:Y:S01]  /*0270*/  @P1 VIADD R3, R3, 0x1 ;  /* 0x0000000103031836 */ /* 0x000fe20000000000 */
[----:B------:R-:W-:-:S05]  /*0280*/  @!P2 LOP3.LUT R3, RZ, UR5, RZ, 0x33, !PT ;  /* 0x00000005ff03ac12 */ /* 0x000fca000f8e33ff */
[----:B------:R-:W-:-:S05]  /*0290*/  IMAD.IADD R26, R26, 0x1, R3 ;  /* 0x000000011a1a7824 */ /* 0x000fca00078e0203 */
[----:B------:R-:W-:-:S04]  /*02a0*/  LOP3.LUT R0, R26, 0x3, RZ, 0xc0, !PT ;  /* 0x000000031a007812 */ /* 0x000fc800078ec0ff */
[----:B------:R-:W-:-:S13]  /*02b0*/  ISETP.NE.AND P0, PT, R0, 0x3, PT ;  /* 0x000000030000780c */ /* 0x000fda0003f05270 */
[----:B0--3--:R-:W-:Y:S05]  /*02c0*/  @!P0 BRA `(.L_x_1) ;  /* 0x0000000000788947 */ /* 0x009fea0003800000 */
[----:B------:R-:W-:-:S05]  /*02d0*/  VIADD R0, R26, 0x1 ;  /* 0x000000011a007836 */ /* 0x000fca0000000000 */
[----:B------:R-:W-:-:S05]  /*02e0*/  LOP3.LUT R0, R0, 0x3, RZ, 0xc0, !PT ;  /* 0x0000000300007812 */ /* 0x000fca00078ec0ff */
[----:B------:R-:W-:-:S07]  /*02f0*/  IMAD.MOV R27, RZ, RZ, -R0 ;  /* 0x000000ffff1b7224 */ /* 0x000fce00078e0a00 */
.L_x_4:
[----:B------:R-:W0:Y:S01]  /*0300*/  I2F.F64 R2, R25 ;  /* 0x0000001900027312 */ /* 0x000e220000201c00 */
[----:B------:R-:W-:Y:S01]  /*0310*/  VIADD R27, R27, 0x1 ;  /* 0x000000011b1b7836 */ /* 0x000fe20000000000 */
[----:B------:R-:W-:Y:S04]  /*0320*/  BSSY.RECONVERGENT B1, `(.L_x_2) ;  /* 0x0000015000017945 */ /* 0x000fe80003800200 */
[----:B------:R-:W-:Y:S01]  /*0330*/  ISETP.NE.AND P1, PT, R27, RZ, PT ;  /* 0x000000ff1b00720c */ /* 0x000fe20003f25270 */
[----:B0-----:R-:W-:-:S08]  /*0340*/  DMUL R2, R2, UR10 ;  /* 0x0000000a02027c28 */ /* 0x001fd00008000000 */
[----:B------:R-:W-:Y:S01]  /*0350*/  DFMA R10, R2, R2, 1 ;  /* 0x3ff00000020a742b */ /* 0x000fe20000000002 */
[----:B------:R-:W-:-:S05]  /*0360*/  IMAD.MOV.U32 R2, RZ, RZ, 0x1 ;  /* 0x00000001ff027424 */ /* 0x000fca00078e00ff */
[----:B------:R-:W0:Y:S02]  /*0370*/  MUFU.RCP64H R3, R11 ;  /* 0x0000000b00037308 */ /* 0x000e240000001800 */
[----:B0-----:R-:W-:-:S08]  /*0380*/  DFMA R4, -R10, R2, 1 ;  /* 0x3ff000000a04742b */ /* 0x001fd00000000102 */
[----:B------:R-:W-:-:S08]  /*0390*/  DFMA R4, R4, R4, R4 ;  /* 0x000000040404722b */ /* 0x000fd00000000004 */
[----:B------:R-:W-:-:S08]  /*03a0*/  DFMA R4, R2, R4, R2 ;  /* 0x000000040204722b */ /* 0x000fd00000000002 */
[----:B------:R-:W-:-:S08]  /*03b0*/  DFMA R2, -R10, R4, 1 ;  /* 0x3ff000000a02742b */ /* 0x000fd00000000104 */
[----:B------:R-:W-:-:S08]  /*03c0*/  DFMA R2, R4, R2, R4 ;  /* 0x000000020402722b */ /* 0x000fd00000000004 */
[----:B------:R-:W-:-:S08]  /*03d0*/  DMUL R4, R2, 4 ;  /* 0x4010000002047828 */ /* 0x000fd00000000000 */
[----:B------:R-:W-:-:S08]  /*03e0*/  DFMA R8, -R10, R4, 4 ;  /* 0x401000000a08742b */ /* 0x000fd00000000104 */
[----:B------:R-:W-:-:S10]  /*03f0*/  DFMA R2, R2, R8, R4 ;  /* 0x000000080202722b */ /* 0x000fd40000000004 */
[----:B------:R-:W-:-:S05]  /*0400*/  FFMA R0, RZ, R11, R3 ;  /* 0x0000000bff007223 */ /* 0x000fca0000000003 */
[----:B------:R-:W-:-:S13]  /*0410*/  FSETP.GT.AND P0, PT, |R0|, 1.469367938527859385e-39, PT ;  /* 0x001000000000780b */ /* 0x000fda0003f04200 */
[----:B------:R-:W-:Y:S05]  /*0420*/  @P0 BRA `(.L_x_3) ;  /* 0x0000000000100947 */ /* 0x000fea0003800000 */
[----:B------:R-:W-:-:S07]  /*0430*/  MOV R2, 0x450 ;  /* 0x0000045000027802 */ /* 0x000fce0000000f00 */
[----:B-----5:R-:W-:Y:S05]  /*0440*/  CALL.REL.NOINC `($__internal_0_$__cuda_sm20_div_rn_f64_full) ;  /* 0x0000000400b47944 */ /* 0x020fea0003c00000 */
[----:B------:R-:W-:Y:S02]  /*0450*/  IMAD.MOV.U32 R2, RZ, RZ, R4 ;  /* 0x000000ffff027224 */ /* 0x000fe400078e0004 */
[----:B------:R-:W-:-:S07]  /*0460*/  IMAD.MOV.U32 R3, RZ, RZ, R5 ;  /* 0x000000ffff037224 */ /* 0x000fce00078e0005 */
.L_x_3:
[----:B------:R-:W-:Y:S05]  /*0470*/  BSYNC.RECONVERGENT B1 ;  /* 0x0000000000017941 */ /* 0x000fea0003800200 */
.L_x_2:
[----:B-----5:R-:W-:Y:S01]  /*0480*/  DADD R22, R2, R22 ;  /* 0x0000000002167229 */ /* 0x020fe20000000016 */
[----:B------:R-:W-:Y:S01]  /*0490*/  VIADD R25, R25, UR5 ;  /* 0x0000000519197c36 */ /* 0x000fe20008000000 */
[----:B------:R-:W-:Y:S09]  /*04a0*/  @P1 BRA `(.L_x_4) ;  /* 0xfffffffc00941947 */ /* 0x000ff2000383ffff */
.L_x_1:
[----:B------:R-:W-:Y:S05]  /*04b0*/  BSYNC.RECONVERGENT B0 ;  /* 0x0000000000007941 */ /* 0x000fea0003800200 */
.L_x_0:
[----:B------:R-:W-:Y:S01]  /*04c0*/  ISETP.GE.U32.AND P0, PT, R26, 0x3, PT ;  /* 0x000000031a00780c */ /* 0x000fe20003f06070 */
[----:B------:R-:W0:Y:S01]  /*04d0*/  LDCU.64 UR10, c[0x0][0x390] ;  /* 0x00007200ff0a77ac */ /* 0x000e220008000a00 */
[----:B------:R-:W-:Y:S01]  /*04e0*/  BSSY.RECONVERGENT B0, `(.L_x_5) ;  /* 0x0000061000007945 */ /* 0x000fe20003800200 */
[----:B------:R-:W1:Y:S10]  /*04f0*/  LDCU UR9, c[0x0][0x388] ;  /* 0x00007100ff0977ac */ /* 0x000e740008000800 */
[----:B------:R-:W-:Y:S05]  /*0500*/  @!P0 BRA `(.L_x_6) ;  /* 0x0000000400788947 */ /* 0x000fea0003800000 */
.L_x_15:
[----:B------:R-:W0:Y:S01]  /*0510*/  I2F.F64 R2, R25 ;  /* 0x0000001900027312 */ /* 0x000e220000201c00 */
[----:B------:R-:W-:Y:S01]  /*0520*/  BSSY.RECONVERGENT B1, `(.L_x_7) ;  /* 0x0000014000017945 */ /* 0x000fe20003800200 */
        /* <DEDUP_REMOVED lines=16> */
[----:B-1---5:R-:W-:Y:S05]  /*0630*/  CALL.REL.NOINC `($__internal_0_$__cuda_sm20_div_rn_f64_full) ;  /* 0x0000000400387944 */ /* 0x022fea0003c00000 */
[----:B------:R-:W-:Y:S02]  /*0640*/  IMAD.MOV.U32 R2, RZ, RZ, R4 ;  /* 0x000000ffff027224 */ /* 0x000fe400078e0004 */
[----:B------:R-:W-:-:S07]  /*0650*/  IMAD.MOV.U32 R3, RZ, RZ, R5 ;  /* 0x000000ffff037224 */ /* 0x000fce00078e0005 */
.L_x_8:
[----:B-1----:R-:W-:Y:S05]  /*0660*/  BSYNC.RECONVERGENT B1 ;  /* 0x0000000000017941 */ /* 0x002fea0003800200 */
.L_x_7:
[----:B------:R-:W-:Y:S01]  /*0670*/  VIADD R25, R25, UR5 ;  /* 0x0000000519197c36 */ /* 0x000fe20008000000 */
[----:B------:R-:W-:Y:S01]  /*0680*/  BSSY.RECONVERGENT B1, `(.L_x_9) ;  /* 0x0000014000017945 */ /* 0x000fe20003800200 */
[----:B-----5:R-:W-:Y:S02]  /*0690*/  DADD R22, R2, R22 ;  /* 0x0000000002167229 */ /* 0x020fe40000000016 */
[----:B------:R-:W0:Y:S02]  /*06a0*/  I2F.F64 R4, R25 ;  /* 0x0000001900047312 */ /* 0x000e240000201c00 */
        /* <DEDUP_REMOVED lines=16> */
[----:B------:R-:W-:Y:S05]  /*07b0*/  CALL.REL.NOINC `($__internal_0_$__cuda_sm20_div_rn_f64_full) ;  /* 0x0000000000d87944 */ /* 0x000fea0003c00000 */
.L_x_10:
[----:B------:R-:W-:Y:S05]  /*07c0*/  BSYNC.RECONVERGENT B1 ;  /* 0x0000000000017941 */ /* 0x000fea0003800200 */
.L_x_9:
[----:B------:R-:W-:Y:S01]  /*07d0*/  VIADD R25, R25, UR5 ;  /* 0x0000000519197c36 */ /* 0x000fe20008000000 */
[----:B------:R-:W-:Y:S01]  /*07e0*/  BSSY.RECONVERGENT B1, `(.L_x_11) ;  /* 0x0000016000017945 */ /* 0x000fe20003800200 */
[----:B------:R-:W-:Y:S02]  /*07f0*/  DADD R22, R22, R4 ;  /* 0x0000000016167229 */ /* 0x000fe40000000004 */
        /* <DEDUP_REMOVED lines=18> */
[----:B------:R-:W-:Y:S02]  /*0920*/  IMAD.MOV.U32 R2, RZ, RZ, R4 ;  /* 0x000000ffff027224 */ /* 0x000fe400078e0004 */
[----:B------:R-:W-:-:S07]  /*0930*/  IMAD.MOV.U32 R3, RZ, RZ, R5 ;  /* 0x000000ffff037224 */ /* 0x000fce00078e0005 */
.L_x_12:
[----:B------:R-:W-:Y:S05]  /*0940*/  BSYNC.RECONVERGENT B1 ;  /* 0x0000000000017941 */ /* 0x000fea0003800200 */
.L_x_11:
        /* <DEDUP_REMOVED lines=21> */
.L_x_14:
[----:B------:R-:W-:Y:S05]  /*0aa0*/  BSYNC.RECONVERGENT B1 ;  /* 0x0000000000017941 */ /* 0x000fea0003800200 */
.L_x_13:
[----:B------:R-:W-:Y:S01]  /*0ab0*/  IADD3 R25, PT, PT, R25, UR5, RZ ;  /* 0x0000000519197c10 */ /* 0x000fe2000fffe0ff */
[----:B------:R-:W-:-:S03]  /*0ac0*/  DADD R22, R22, R4 ;  /* 0x0000000016167229 */ /* 0x000fc60000000004 */
[----:B------:R-:W-:-:S13]  /*0ad0*/  ISETP.GE.AND P0, PT, R25, UR9, PT ;  /* 0x0000000919007c0c */ /* 0x000fda000bf06270 */
[----:B------:R-:W-:Y:S05]  /*0ae0*/  @!P0 BRA `(.L_x_15) ;  /* 0xfffffff800888947 */ /* 0x000fea000383ffff */
.L_x_6:
[----:B01----:R-:W-:Y:S05]  /*0af0*/  BSYNC.RECONVERGENT B0 ;  /* 0x0000000000007941 */ /* 0x003fea0003800200 */
.L_x_5:
[----:B-----5:R-:W-:Y:S01]  /*0b00*/  STG.E.64 desc[UR6][R6.64], R22 ;  /* 0x0000001606007986 */ /* 0x020fe2000c101b06 */
[----:B------:R-:W-:Y:S05]  /*0b10*/  EXIT ;  /* 0x000000000000794d */ /* 0x000fea0003800000 */
        .weak           $__internal_0_$__cuda_sm20_div_rn_f64_full
        .type           $__internal_0_$__cuda_sm20_div_rn_f64_full,@function
        .size           $__internal_0_$__cuda_sm20_div_rn_f64_full,(.L_x_23 - $__internal_0_$__cuda_sm20_div_rn_f64_full)
$__internal_0_$__cuda_sm20_div_rn_f64_full:
[C---:B------:R-:W-:Y:S01]  /*0b20*/  FSETP.GEU.AND P0, PT, |R11|.reuse, 1.469367938527859385e-39, PT ;  /* 0x001000000b00780b */ /* 0x040fe20003f0e200 */
[----:B------:R-:W-:Y:S01]  /*0b30*/  IMAD.MOV.U32 R4, RZ, RZ, 0x1 ;  /* 0x00000001ff047424 */ /* 0x000fe200078e00ff */
[C---:B------:R-:W-:Y:S01]  /*0b40*/  LOP3.LUT R8, R11.reuse, 0x800fffff, RZ, 0xc0, !PT ;  /* 0x800fffff0b087812 */ /* 0x040fe200078ec0ff */
[----:B------:R-:W-:Y:S01]  /*0b50*/  IMAD.U32 R13, RZ, RZ, UR8 ;  /* 0x00000008ff0d7e24 */ /* 0x000fe2000f8e00ff */
[----:B------:R-:W-:Y:S01]  /*0b60*/  LOP3.LUT R0, R11, 0x7ff00000, RZ, 0xc0, !PT ;  /* 0x7ff000000b007812 */ /* 0x000fe200078ec0ff */
[----:B------:R-:W-:Y:S01]  /*0b70*/  IMAD.U32 R12, RZ, RZ, UR4 ;  /* 0x00000004ff0c7e24 */ /* 0x000fe2000f8e00ff */
[----:B------:R-:W-:Y:S01]  /*0b80*/  LOP3.LUT R9, R8, 0x3ff00000, RZ, 0xfc, !PT ;  /* 0x3ff0000008097812 */ /* 0x000fe200078efcff */
[----:B------:R-:W-:Y:S01]  /*0b90*/  IMAD.MOV.U32 R8, RZ, RZ, R10 ;  /* 0x000000ffff087224 */ /* 0x000fe200078e000a */
[----:B------:R-:W-:Y:S01]  /*0ba0*/  LOP3.LUT R3, R13, 0x7ff00000, RZ, 0xc0, !PT ;  /* 0x7ff000000d037812 */ /* 0x000fe200078ec0ff */
[----:B------:R-:W-:-:S03]  /*0bb0*/  IMAD.MOV.U32 R14, RZ, RZ, R12 ;  /* 0x000000ffff0e7224 */ /* 0x000fc600078e000c */
[----:B------:R-:W-:Y:S01]  /*0bc0*/  ISETP.GE.U32.AND P2, PT, R3, R0, PT ;  /* 0x000000000300720c */ /* 0x000fe20003f46070 */
[----:B------:R-:W-:-:S06]  /*0bd0*/  @!P0 DMUL R8, R10, 8.98846567431157953865e+307 ;  /* 0x7fe000000a088828 */ /* 0x000fcc0000000000 */
[----:B------:R-:W0:Y:S02]  /*0be0*/  MUFU.RCP64H R5, R9 ;  /* 0x0000000900057308 */ /* 0x000e240000001800 */
[----:B0-----:R-:W-:-:S08]  /*0bf0*/  DFMA R18, R4, -R8, 1 ;  /* 0x3ff000000412742b */ /* 0x001fd00000000808 */
[----:B------:R-:W-:-:S08]  /*0c00*/  DFMA R18, R18, R18, R18 ;  /* 0x000000121212722b */ /* 0x000fd00000000012 */
[----:B------:R-:W-:Y:S01]  /*0c10*/  DFMA R18, R4, R18, R4 ;  /* 0x000000120412722b */ /* 0x000fe20000000004 */
[----:B------:R-:W-:Y:S02]  /*0c20*/  IMAD.MOV.U32 R4, RZ, RZ, 0x1ca00000 ;  /* 0x1ca00000ff047424 */ /* 0x000fe400078e00ff */
[----:B------:R-:W-:-:S03]  /*0c30*/  IMAD.MOV.U32 R5, RZ, RZ, R3 ;  /* 0x000000ffff057224 */ /* 0x000fc600078e0003 */
[----:B------:R-:W-:Y:S02]  /*0c40*/  SEL R15, R4, 0x63400000, !P2 ;  /* 0x63400000040f7807 */ /* 0x000fe40005000000 */
[----:B------:R-:W-:Y:S01]  /*0c50*/  DFMA R16, R18, -R8, 1 ;  /* 0x3ff000001210742b */ /* 0x000fe20000000808 */
[----:B------:R-:W-:Y:S02]  /*0c60*/  FSETP.GEU.AND P2, PT, |R13|, 1.469367938527859385e-39, PT ;  /* 0x001000000d00780b */ /* 0x000fe40003f4e200 */
[----:B------:R-:W-:-:S05]  /*0c70*/  LOP3.LUT R15, R15, 0x800fffff, R13, 0xf8, !PT ;  /* 0x800fffff0f0f7812 */ /* 0x000fca00078ef80d */
[----:B------:R-:W-:-:S06]  /*0c80*/  DFMA R16, R18, R16, R18 ;  /* 0x000000101210722b */ /* 0x000fcc0000000012 */
[----:B------:R-:W-:Y:S05]  /*0c90*/  @P2 BRA `(.L_x_16) ;  /* 0x0000000000202947 */ /* 0x000fea0003800000 */
[----:B------:R-:W-:-:S04]  /*0ca0*/  LOP3.LUT R18, R11, 0x7ff00000, RZ, 0xc0, !PT ;  /* 0x7ff000000b127812 */ /* 0x000fc800078ec0ff */
[----:B------:R-:W-:Y:S01]  /*0cb0*/  ISETP.GE.U32.AND P2, PT, R3, R18, PT ;  /* 0x000000120300720c */ /* 0x000fe20003f46070 */
[----:B------:R-:W-:-:S03]  /*0cc0*/  IMAD.MOV.U32 R18, RZ, RZ, RZ ;  /* 0x000000ffff127224 */ /* 0x000fc600078e00ff */
[----:B------:R-:W-:-:S04]  /*0cd0*/  SEL R5, R4, 0x63400000, !P2 ;  /* 0x6340000004057807 */ /* 0x000fc80005000000 */
[----:B------:R-:W-:-:S04]  /*0ce0*/  LOP3.LUT R5, R5, 0x80000000, R13, 0xf8, !PT ;  /* 0x8000000005057812 */ /* 0x000fc800078ef80d */
[----:B------:R-:W-:-:S06]  /*0cf0*/  LOP3.LUT R19, R5, 0x100000, RZ, 0xfc, !PT ;  /* 0x0010000005137812 */ /* 0x000fcc00078efcff */
[----:B------:R-:W-:-:S10]  /*0d00*/  DFMA R14, R14, 2, -R18 ;  /* 0x400000000e0e782b */ /* 0x000fd40000000812 */
[----:B------:R-:W-:-:S07]  /*0d10*/  LOP3.LUT R5, R15, 0x7ff00000, RZ, 0xc0, !PT ;  /* 0x7ff000000f057812 */ /* 0x000fce00078ec0ff */
.L_x_16:
[----:B------:R-:W-:Y:S01]  /*0d20*/  @!P0 LOP3.LUT R0, R9, 0x7ff00000, RZ, 0xc0, !PT ;  /* 0x7ff0000009008812 */ /* 0x000fe200078ec0ff */
[----:B------:R-:W-:Y:S01]  /*0d30*/  VIADD R20, R5, 0xffffffff ;  /* 0xffffffff05147836 */ /* 0x000fe20000000000 */
[----:B------:R-:W-:Y:S01]  /*0d40*/  DMUL R18, R16, R14 ;  /* 0x0000000e10127228 */ /* 0x000fe20000000000 */
[----:B------:R-:W-:Y:S02]  /*0d50*/  BSSY.RECONVERGENT B2, `(.L_x_17) ;  /* 0x0000037000027945 */ /* 0x000fe40003800200 */
[----:B------:R-:W-:Y:S01]  /*0d60*/  VIADD R24, R0, 0xffffffff ;  /* 0xffffffff00187836 */ /* 0x000fe20000000000 */
[----:B------:R-:W-:-:S04]  /*0d70*/  ISETP.GT.U32.AND P0, PT, R20, 0x7feffffe, PT ;  /* 0x7feffffe1400780c */ /* 0x000fc80003f04070 */
[----:B------:R-:W-:Y:S01]  /*0d80*/  ISETP.GT.U32.OR P0, PT, R24, 0x7feffffe, P0 ;  /* 0x7feffffe1800780c */ /* 0x000fe20000704470 */
[----:B------:R-:W-:-:S08]  /*0d90*/  DFMA R20, R18, -R8, R14 ;  /* 0x800000081214722b */ /* 0x000fd0000000000e */
[----:B------:R-:W-:-:S04]  /*0da0*/  DFMA R20, R16, R20, R18 ;  /* 0x000000141014722b */ /* 0x000fc80000000012 */
[----:B------:R-:W-:Y:S07]  /*0db0*/  @P0 BRA `(.L_x_18) ;  /* 0x00000000006c0947 */ /* 0x000fee0003800000 */
[----:B------:R-:W-:-:S04]  /*0dc0*/  LOP3.LUT R12, R11, 0x7ff00000, RZ, 0xc0, !PT ;  /* 0x7ff000000b0c7812 */ /* 0x000fc800078ec0ff */
[CC--:B------:R-:W-:Y:S02]  /*0dd0*/  VIADDMNMX R0, R3.reuse, -R12.reuse, 0xb9600000, !PT ;  /* 0xb960000003007446 */ /* 0x0c0fe4000780090c */
[----:B------:R-:W-:Y:S02]  /*0de0*/  ISETP.GE.U32.AND P0, PT, R3, R12, PT ;  /* 0x0000000c0300720c */ /* 0x000fe40003f06070 */
[----:B------:R-:W-:Y:S02]  /*0df0*/  VIMNMX R0, PT, PT, R0, 0x46a00000, PT ;  /* 0x46a0000000007848 */ /* 0x000fe40003fe0100 */
[----:B------:R-:W-:Y:S01]  /*0e00*/  SEL R3, R4, 0x63400000, !P0 ;  /* 0x6340000004037807 */ /* 0x000fe20004000000 */
[----:B------:R-:W-:-:S04]  /*0e10*/  IMAD.MOV.U32 R4, RZ, RZ, RZ ;  /* 0x000000ffff047224 */ /* 0x000fc800078e00ff */
[----:B------:R-:W-:-:S04]  /*0e20*/  IMAD.IADD R0, R0, 0x1, -R3 ;  /* 0x0000000100007824 */ /* 0x000fc800078e0a03 */
[----:B------:R-:W-:-:S06]  /*0e30*/  VIADD R5, R0, 0x7fe00000 ;  /* 0x7fe0000000057836 */ /* 0x000fcc0000000000 */
[----:B------:R-:W-:-:S10]  /*0e40*/  DMUL R16, R20, R4 ;  /* 0x0000000414107228 */ /* 0x000fd40000000000 */
[----:B------:R-:W-:-:S13]  /*0e50*/  FSETP.GTU.AND P0, PT, |R17|, 1.469367938527859385e-39, PT ;  /* 0x001000001100780b */ /* 0x000fda0003f0c200 */
[----:B------:R-:W-:Y:S05]  /*0e60*/  @P0 BRA `(.L_x_19) ;  /* 0x0000000000940947 */ /* 0x000fea0003800000 */
[----:B------:R-:W-:-:S06]  /*0e70*/  DFMA R8, R20, -R8, R14 ;  /* 0x800000081408722b */ /* 0x000fcc000000000e */
[----:B------:R-:W-:-:S04]  /*0e80*/  MOV R8, RZ ;  /* 0x000000ff00087202 */ /* 0x000fc80000000f00 */
[C---:B------:R-:W-:Y:S02]  /*0e90*/  FSETP.NEU.AND P0, PT, R9.reuse, RZ, PT ;  /* 0x000000ff0900720b */ /* 0x040fe40003f0d000 */
[----:B------:R-:W-:-:S04]  /*0ea0*/  LOP3.LUT R11, R9, 0x80000000, R11, 0x48, !PT ;  /* 0x80000000090b7812 */ /* 0x000fc800078e480b */
[----:B------:R-:W-:-:S07]  /*0eb0*/  LOP3.LUT R9, R11, R5, RZ, 0xfc, !PT ;  /* 0x000000050b097212 */ /* 0x000fce00078efcff */
[----:B------:R-:W-:Y:S05]  /*0ec0*/  @!P0 BRA `(.L_x_19) ;  /* 0x00000000007c8947 */ /* 0x000fea0003800000 */
[----:B------:R-:W-:Y:S01]  /*0ed0*/  IMAD.MOV R5, RZ, RZ, -R0 ;  /* 0x000000ffff057224 */ /* 0x000fe200078e0a00 */
[----:B------:R-:W-:Y:S01]  /*0ee0*/  DMUL.RP R8, R20, R8 ;  /* 0x0000000814087228 */ /* 0x000fe20000008000 */
[----:B------:R-:W-:Y:S01]  /*0ef0*/  IMAD.MOV.U32 R4, RZ, RZ, RZ ;  /* 0x000000ffff047224 */ /* 0x000fe200078e00ff */
[----:B------:R-:W-:-:S05]  /*0f00*/  IADD3 R3, PT, PT, -R0, -0x43300000, RZ ;  /* 0xbcd0000000037810 */ /* 0x000fca0007ffe1ff */
[----:B------:R-:W-:-:S03]  /*0f10*/  DFMA R4, R16, -R4, R20 ;  /* 0x800000041004722b */ /* 0x000fc60000000014 */
[----:B------:R-:W-:-:S07]  /*0f20*/  LOP3.LUT R11, R9, R11, RZ, 0x3c, !PT ;  /* 0x0000000b090b7212 */ /* 0x000fce00078e3cff */
[----:B------:R-:W-:-:S04]  /*0f30*/  FSETP.NEU.AND P0, PT, |R5|, R3, PT ;  /* 0x000000030500720b */ /* 0x000fc80003f0d200 */
[----:B------:R-:W-:Y:S02]  /*0f40*/  FSEL R16, R8, R16, !P0 ;  /* 0x0000001008107208 */ /* 0x000fe40004000000 */
[----:B------:R-:W-:Y:S01]  /*0f50*/  FSEL R17, R11, R17, !P0 ;  /* 0x000000110b117208 */ /* 0x000fe20004000000 */
[----:B------:R-:W-:Y:S06]  /*0f60*/  BRA `(.L_x_19) ;  /* 0x0000000000547947 */ /* 0x000fec0003800000 */
.L_x_18:
[----:B------:R-:W-:-:S14]  /*0f70*/  DSETP.NAN.AND P0, PT, R12, R12, PT ;  /* 0x0000000c0c00722a */ /* 0x000fdc0003f08000 */
[----:B------:R-:W-:Y:S05]  /*0f80*/  @P0 BRA `(.L_x_20) ;  /* 0x0000000000440947 */ /* 0x000fea0003800000 */
[----:B------:R-:W-:-:S14]  /*0f90*/  DSETP.NAN.AND P0, PT, R10, R10, PT ;  /* 0x0000000a0a00722a */ /* 0x000fdc0003f08000 */
[----:B------:R-:W-:Y:S05]  /*0fa0*/  @P0 BRA `(.L_x_21) ;  /* 0x0000000000300947 */ /* 0x000fea0003800000 */
[----:B------:R-:W-:Y:S01]  /*0fb0*/  ISETP.NE.AND P0, PT, R5, R0, PT ;  /* 0x000000000500720c */ /* 0x000fe20003f05270 */
[----:B------:R-:W-:Y:S02]  /*0fc0*/  IMAD.MOV.U32 R16, RZ, RZ, 0x0 ;  /* 0x00000000ff107424 */ /* 0x000fe400078e00ff */
[----:B------:R-:W-:-:S10]  /*0fd0*/  IMAD.MOV.U32 R17, RZ, RZ, -0x80000 ;  /* 0xfff80000ff117424 */ /* 0x000fd400078e00ff */
[----:B------:R-:W-:Y:S05]  /*0fe0*/  @!P0 BRA `(.L_x_19) ;  /* 0x0000000000348947 */ /* 0x000fea0003800000 */
[----:B------:R-:W-:Y:S02]  /*0ff0*/  ISETP.NE.AND P0, PT, R5, 0x7ff00000, PT ;  /* 0x7ff000000500780c */ /* 0x000fe40003f05270 */
[----:B------:R-:W-:Y:S02]  /*1000*/  LOP3.LUT R17, R13, 0x80000000, R11, 0x48, !PT ;  /* 0x800000000d117812 */ /* 0x000fe400078e480b */
[----:B------:R-:W-:-:S13]  /*1010*/  ISETP.EQ.OR P0, PT, R0, RZ, !P0 ;  /* 0x000000ff0000720c */ /* 0x000fda0004702670 */
[----:B------:R-:W-:Y:S01]  /*1020*/  @P0 LOP3.LUT R0, R17, 0x7ff00000, RZ, 0xfc, !PT ;  /* 0x7ff0000011000812 */ /* 0x000fe200078efcff */
[----:B------:R-:W-:Y:S02]  /*1030*/  @!P0 IMAD.MOV.U32 R16, RZ, RZ, RZ ;  /* 0x000000ffff108224 */ /* 0x000fe400078e00ff */
[----:B------:R-:W-:Y:S02]  /*1040*/  @P0 IMAD.MOV.U32 R16, RZ, RZ, RZ ;  /* 0x000000ffff100224 */ /* 0x000fe400078e00ff */
[----:B------:R-:W-:Y:S01]  /*1050*/  @P0 IMAD.MOV.U32 R17, RZ, RZ, R0 ;  /* 0x000000ffff110224 */ /* 0x000fe200078e0000 */
[----:B------:R-:W-:Y:S06]  /*1060*/  BRA `(.L_x_19) ;  /* 0x0000000000147947 */ /* 0x000fec0003800000 */
.L_x_21:
[----:B------:R-:W-:Y:S01]  /*1070*/  LOP3.LUT R17, R11, 0x80000, RZ, 0xfc, !PT ;  /* 0x000800000b117812 */ /* 0x000fe200078efcff */
[----:B------:R-:W-:Y:S01]  /*1080*/  IMAD.MOV.U32 R16, RZ, RZ, R10 ;  /* 0x000000ffff107224 */ /* 0x000fe200078e000a */
[----:B------:R-:W-:Y:S06]  /*1090*/  BRA `(.L_x_19) ;  /* 0x0000000000087947 */ /* 0x000fec0003800000 */
.L_x_20:
[----:B------:R-:W-:Y:S01]  /*10a0*/  LOP3.LUT R17, R13, 0x80000, RZ, 0xfc, !PT ;  /* 0x000800000d117812 */ /* 0x000fe200078efcff */
[----:B------:R-:W-:-:S07]  /*10b0*/  IMAD.MOV.U32 R16, RZ, RZ, R12 ;  /* 0x000000ffff107224 */ /* 0x000fce00078e000c */
.L_x_19:
[----:B------:R-:W-:Y:S05]  /*10c0*/  BSYNC.RECONVERGENT B2 ;  /* 0x0000000000027941 */ /* 0x000fea0003800200 */
.L_x_17:
[----:B------:R-:W-:Y:S02]  /*10d0*/  IMAD.MOV.U32 R3, RZ, RZ, 0x0 ;  /* 0x00000000ff037424 */ /* 0x000fe400078e00ff */
[----:B------:R-:W-:Y:S02]  /*10e0*/  IMAD.MOV.U32 R4, RZ, RZ, R16 ;  /* 0x000000ffff047224 */ /* 0x000fe400078e0010 */
[----:B------:R-:W-:Y:S01]  /*10f0*/  IMAD.MOV.U32 R5, RZ, RZ, R17 ;  /* 0x000000ffff057224 */ /* 0x000fe200078e0011 */
[----:B------:R-:W-:Y:S06]  /*1100*/  RET.REL.NODEC R2 `(_Z6cal_piPdidii) ;  /* 0xffffffec02bc7950 */ /* 0x000fec0003c3ffff */
.L_x_22:
[----:B------:R-:W-:-:S00]  /*1110*/  BRA `(.L_x_22) ;  /* 0xfffffffc00fc7947 */ /* 0x000fc0000383ffff */
[----:B------:R-:W-:-:S00]  /*1120*/  NOP ;  /* 0x0000000000007918 */ /* 0x000fc00000000000 */
        /* <DEDUP_REMOVED lines=13> */
.L_x_23:


//--------------------- .nv.shared.reserved.0     --------------------------
	.section	.nv.shared.reserved.0,"aw",@nobits
	.weak		__nv_reservedSMEM_offset_0_alias
	.size		__nv_reservedSMEM_offset_0_alias, 0, 64
	.other		__nv_reservedSMEM_offset_0_alias,@"STO_CUDA_RESERVED_SHARED STV_DEFAULT"
__nv_reservedSMEM_offset_0_alias:
	.zero		0
	.zero		64


//--------------------- .nv.constant0._Z6cal_piPdidii --------------------------
	.section	.nv.constant0._Z6cal_piPdidii,"a",@progbits
	.sectionflags	@""
	.align	4
.nv.constant0._Z6cal_piPdidii:
	.zero		928


//--------------------- SYMBOLS --------------------------

	.type		.nv.reservedSmem.offset0,@object
	.size		.nv.reservedSmem.offset0,0x4
